	.headerflags	@"EF_CUDA_TEXMODE_UNIFIED EF_CUDA_64BIT_ADDRESS EF_CUDA_ACCELERATORS EF_CUDA_SM90 EF_CUDA_VIRTUAL_SM(EF_CUDA_SM90)"
	.elftype	@"ET_EXEC"


//--------------------- .nv.info                  --------------------------
	.section	.nv.info,"",@"SHT_CUDA_INFO"
	.align	4


	//----- nvinfo : EIATTR_REGCOUNT
	.align		4
        /*0000*/ 	.byte	0x04, 0x2f
        /*0002*/ 	.short	(.L_3 - .L_2)
	.align		4
.L_2:
        /*0004*/ 	.word	index@(triton_poi_fused__native_batch_norm_legit_no_training_cat_relu_91)
        /*0008*/ 	.word	0x0000001a


	//----- nvinfo : EIATTR_MIN_STACK_SIZE
	.align		4
.L_3:
        /*000c*/ 	.byte	0x04, 0x12
        /*000e*/ 	.short	(.L_5 - .L_4)
	.align		4
.L_4:
        /*0010*/ 	.word	index@(triton_poi_fused__native_batch_norm_legit_no_training_cat_relu_91)
        /*0014*/ 	.word	0x00000000


	//----- nvinfo : EIATTR_FRAME_SIZE
	.align		4
.L_5:
        /*0018*/ 	.byte	0x04, 0x11
        /*001a*/ 	.short	(.L_7 - .L_6)
	.align		4
.L_6:
        /*001c*/ 	.word	index@(triton_poi_fused__native_batch_norm_legit_no_training_cat_relu_91)
        /*0020*/ 	.word	0x00000000


	//----- nvinfo : EIATTR_MIN_STACK_SIZE
	.align		4
.L_7:
        /*0024*/ 	.byte	0x04, 0x12
        /*0026*/ 	.short	(.L_9 - .L_8)
	.align		4
.L_8:
        /*0028*/ 	.word	index@(triton_poi_fused__native_batch_norm_legit_no_training_cat_relu_91)
        /*002c*/ 	.word	0x00000000
.L_9:


//--------------------- .nv.info.triton_poi_fused__native_batch_norm_legit_no_training_cat_relu_91 --------------------------
	.section	.nv.info.triton_poi_fused__native_batch_norm_legit_no_training_cat_relu_91,"",@"SHT_CUDA_INFO"
	.sectionflags	@""
	.align	4


	//----- nvinfo : EIATTR_CUDA_API_VERSION
	.align		4
        /*0000*/ 	.byte	0x04, 0x37
        /*0002*/ 	.short	(.L_11 - .L_10)
.L_10:
        /*0004*/ 	.word	0x0000007c


	//----- nvinfo : EIATTR_KPARAM_INFO
	.align		4
.L_11:
        /*0008*/ 	.byte	0x04, 0x17
        /*000a*/ 	.short	(.L_13 - .L_12)
.L_12:
        /*000c*/ 	.word	0x00000000
        /*0010*/ 	.short	0x0009
        /*0012*/ 	.short	0x0048
        /*0014*/ 	.byte	0x00, 0xf0, 0x11, 0x00


	//----- nvinfo : EIATTR_KPARAM_INFO
	.align		4
.L_13:
        /*0018*/ 	.byte	0x04, 0x17
        /*001a*/ 	.short	(.L_15 - .L_14)
.L_14:
        /*001c*/ 	.word	0x00000000
        /*0020*/ 	.short	0x0008
        /*0022*/ 	.short	0x0040
        /*0024*/ 	.byte	0x00, 0xf4, 0x21, 0x00


	//----- nvinfo : EIATTR_KPARAM_INFO
	.align		4
.L_15:
        /*0028*/ 	.byte	0x04, 0x17
        /*002a*/ 	.short	(.L_17 - .L_16)
.L_16:
        /*002c*/ 	.word	0x00000000
        /*0030*/ 	.short	0x0007
        /*0032*/ 	.short	0x0038
        /*0034*/ 	.byte	0x00, 0xf4, 0x21, 0x00


	//----- nvinfo : EIATTR_KPARAM_INFO
	.align		4
.L_17:
        /*0038*/ 	.byte	0x04, 0x17
        /*003a*/ 	.short	(.L_19 - .L_18)
.L_18:
        /*003c*/ 	.word	0x00000000
        /*0040*/ 	.short	0x0006
        /*0042*/ 	.short	0x0030
        /*0044*/ 	.byte	0x00, 0xf4, 0x21, 0x00


	//----- nvinfo : EIATTR_KPARAM_INFO
	.align		4
.L_19:
        /*0048*/ 	.byte	0x04, 0x17
        /*004a*/ 	.short	(.L_21 - .L_20)
.L_20:
        /*004c*/ 	.word	0x00000000
        /*0050*/ 	.short	0x0005
        /*0052*/ 	.short	0x0028
        /*0054*/ 	.byte	0x00, 0xf4, 0x21, 0x00


	//----- nvinfo : EIATTR_KPARAM_INFO
	.align		4
.L_21:
        /*0058*/ 	.byte	0x04, 0x17
        /*005a*/ 	.short	(.L_23 - .L_22)
.L_22:
        /*005c*/ 	.word	0x00000000
        /*0060*/ 	.short	0x0004
        /*0062*/ 	.short	0x0020
        /*0064*/ 	.byte	0x00, 0xf4, 0x21, 0x00


	//----- nvinfo : EIATTR_KPARAM_INFO
	.align		4
.L_23:
        /*0068*/ 	.byte	0x04, 0x17
        /*006a*/ 	.short	(.L_25 - .L_24)
.L_24:
        /*006c*/ 	.word	0x00000000
        /*0070*/ 	.short	0x0003
        /*0072*/ 	.short	0x0018
        /*0074*/ 	.byte	0x00, 0xf4, 0x21, 0x00


	//----- nvinfo : EIATTR_KPARAM_INFO
	.align		4
.L_25:
        /*0078*/ 	.byte	0x04, 0x17
        /*007a*/ 	.short	(.L_27 - .L_26)
.L_26:
        /*007c*/ 	.word	0x00000000
        /*0080*/ 	.short	0x0002
        /*0082*/ 	.short	0x0010
        /*0084*/ 	.byte	0x00, 0xf4, 0x21, 0x00


	//----- nvinfo : EIATTR_KPARAM_INFO
	.align		4
.L_27:
        /*0088*/ 	.byte	0x04, 0x17
        /*008a*/ 	.short	(.L_29 - .L_28)
.L_28:
        /*008c*/ 	.word	0x00000000
        /*0090*/ 	.short	0x0001
        /*0092*/ 	.short	0x0008
        /*0094*/ 	.byte	0x00, 0xf4, 0x21, 0x00


	//----- nvinfo : EIATTR_KPARAM_INFO
	.align		4
.L_29:
        /*0098*/ 	.byte	0x04, 0x17
        /*009a*/ 	.short	(.L_31 - .L_30)
.L_30:
        /*009c*/ 	.word	0x00000000
        /*00a0*/ 	.short	0x0000
        /*00a2*/ 	.short	0x0000
        /*00a4*/ 	.byte	0x00, 0xf4, 0x21, 0x00


	//----- nvinfo : EIATTR_SPARSE_MMA_MASK
	.align		4
.L_31:
        /*00a8*/ 	.byte	0x03, 0x50
        /*00aa*/ 	.short	0x0000


	//----- nvinfo : EIATTR_MAXREG_COUNT
	.align		4
        /*00ac*/ 	.byte	0x03, 0x1b
        /*00ae*/ 	.short	0x00ff


	//----- nvinfo : EIATTR_EXIT_INSTR_OFFSETS
	.align		4
        /*00b0*/ 	.byte	0x04, 0x1c
        /*00b2*/ 	.short	(.L_33 - .L_32)


	//   ....[0]....
.L_32:
        /*00b4*/ 	.word	0x00000710


	//   ....[1]....
        /*00b8*/ 	.word	0x00000730


	//----- nvinfo : EIATTR_REQNTID
	.align		4
.L_33:
        /*00bc*/ 	.byte	0x04, 0x10
        /*00be*/ 	.short	(.L_35 - .L_34)
.L_34:
        /*00c0*/ 	.word	0x00000080
        /*00c4*/ 	.word	0x00000001
        /*00c8*/ 	.word	0x00000001


	//----- nvinfo : EIATTR_CBANK_PARAM_SIZE
	.align		4
.L_35:
        /*00cc*/ 	.byte	0x03, 0x19
        /*00ce*/ 	.short	0x004c


	//----- nvinfo : EIATTR_PARAM_CBANK
	.align		4
        /*00d0*/ 	.byte	0x04, 0x0a
        /*00d2*/ 	.short	(.L_37 - .L_36)
	.align		4
.L_36:
        /*00d4*/ 	.word	index@(.nv.constant0.triton_poi_fused__native_batch_norm_legit_no_training_cat_relu_91)
        /*00d8*/ 	.short	0x0210
        /*00da*/ 	.short	0x004c


	//----- nvinfo : EIATTR_SW_WAR
	.align		4
.L_37:
        /*00dc*/ 	.byte	0x04, 0x36
        /*00de*/ 	.short	(.L_39 - .L_38)
.L_38:
        /*00e0*/ 	.word	0x00000008
.L_39:


//--------------------- .nv.callgraph             --------------------------
	.section	.nv.callgraph,"",@"SHT_CUDA_CALLGRAPH"
	.align	4
	.sectionentsize	8
	.align		4
        /*0000*/ 	.word	0x00000000
	.align		4
        /*0004*/ 	.word	0xffffffff
	.align		4
        /*0008*/ 	.word	0x00000000
	.align		4
        /*000c*/ 	.word	0xfffffffe
	.align		4
        /*0010*/ 	.word	0x00000000
	.align		4
        /*0014*/ 	.word	0xfffffffd
	.align		4
        /*0018*/ 	.word	0x00000000
	.align		4
        /*001c*/ 	.word	0xfffffffc


//--------------------- .nv.constant4             --------------------------
	.section	.nv.constant4,"a",@progbits
	.align	8
	.align		8
.nv.constant4:
        /*0000*/ 	.dword	_$_str
	.align		8
        /*0008*/ 	.dword	_$_str_$_2


//--------------------- .text.triton_poi_fused__native_batch_norm_legit_no_training_cat_relu_91 --------------------------
	.section	.text.triton_poi_fused__native_batch_norm_legit_no_training_cat_relu_91,"ax",@progbits
	.align	128
        .global         triton_poi_fused__native_batch_norm_legit_no_training_cat_relu_91
        .type           triton_poi_fused__native_batch_norm_legit_no_training_cat_relu_91,@function
        .size           triton_poi_fused__native_batch_norm_legit_no_training_cat_relu_91,(.L_x_1 - triton_poi_fused__native_batch_norm_legit_no_training_cat_relu_91)
        .other          triton_poi_fused__native_batch_norm_legit_no_training_cat_relu_91,@"STO_CUDA_ENTRY STV_DEFAULT"
triton_poi_fused__native_batch_norm_legit_no_training_cat_relu_91:
.text.triton_poi_fused__native_batch_norm_legit_no_training_cat_relu_91:
[----:B------:R-:W0:Y:S01]  /*0000*/  LDC R1, c[0x0][0x28] ;  /* 0x00000a00ff017b82 */ /* 0x000e220000000800 */
[----:B------:R-:W1:Y:S01]  /*0010*/  S2R R0, SR_TID.X ;  /* 0x0000000000007919 */ /* 0x000e620000002100 */
[----:B------:R-:W-:Y:S01]  /*0020*/  CS2R R14, SRZ ;  /* 0x00000000000e7805 */ /* 0x000fe2000001ff00 */
[----:B------:R-:W-:Y:S01]  /*0030*/  ULDC.64 UR4, c[0x0][0x208] ;  /* 0x0000820000047ab9 */ /* 0x000fe20000000a00 */
[----:B------:R-:W-:Y:S01]  /*0040*/  ULDC.64 UR6, c[0x0][0x218] ;  /* 0x0000860000067ab9 */ /* 0x000fe20000000a00 */
[----:B------:R-:W2:Y:S01]  /*0050*/  S2R R3, SR_CTAID.X ;  /* 0x0000000000037919 */ /* 0x000ea20000002500 */
[----:B------:R-:W-:Y:S02]  /*0060*/  ULDC.64 UR8, c[0x0][0x220] ;  /* 0x0000880000087ab9 */ /* 0x000fe40000000a00 */
[----:B------:R-:W3:Y:S08]  /*0070*/  LDC.64 R22, c[0x0][0x210] ;  /* 0x00008400ff167b82 */ /* 0x000ef00000000a00 */
[----:B------:R-:W4:Y:S08]  /*0080*/  LDC.64 R18, c[0x0][0x228] ;  /* 0x00008a00ff127b82 */ /* 0x000f300000000a00 */
[----:B------:R-:W5:Y:S01]  /*0090*/  LDC.64 R12, c[0x0][0x240] ;  /* 0x00009000ff0c7b82 */ /* 0x000f620000000a00 */
[----:B-1----:R-:W-:-:S05]  /*00a0*/  IMAD.SHL.U32 R0, R0, 0x2, RZ ;  /* 0x0000000200007824 */ /* 0x002fca00078e00ff */
[----:B------:R-:W-:-:S05]  /*00b0*/  LOP3.LUT R0, R0, 0xfe, RZ, 0xc0, !PT ;  /* 0x000000fe00007812 */ /* 0x000fca00078ec0ff */
[----:B--2---:R-:W-:-:S04]  /*00c0*/  IMAD R0, R3, 0x100, R0 ;  /* 0x0000010003007824 */ /* 0x004fc800078e0200 */
[C---:B------:R-:W-:Y:S01]  /*00d0*/  IMAD.HI R7, R0.reuse, 0x2e8ba2e9, RZ ;  /* 0x2e8ba2e900077827 */ /* 0x040fe200078e02ff */
[----:B------:R-:W-:Y:S02]  /*00e0*/  SHF.R.S32.HI R3, RZ, 0x1f, R0 ;  /* 0x0000001fff037819 */ /* 0x000fe40000011400 */
[----:B------:R-:W-:Y:S02]  /*00f0*/  ISETP.GE.AND P0, PT, R0, 0x2c00, PT ;  /* 0x00002c000000780c */ /* 0x000fe40003f06270 */
[----:B------:R-:W-:Y:S02]  /*0100*/  LEA.HI R4, R3, R0, RZ, 0x2 ;  /* 0x0000000003047211 */ /* 0x000fe400078f10ff */
[----:B------:R-:W1:Y:S01]  /*0110*/  LDC.64 R2, c[0x0][0x230] ;  /* 0x00008c00ff027b82 */ /* 0x000e620000000a00 */
[----:B------:R-:W-:Y:S02]  /*0120*/  SHF.R.U32.HI R8, RZ, 0x1f, R7 ;  /* 0x0000001fff087819 */ /* 0x000fe40000011607 */
[----:B------:R-:W-:-:S02]  /*0130*/  SHF.R.S32.HI R17, RZ, 0x2, R4 ;  /* 0x00000002ff117819 */ /* 0x000fc40000011404 */
[----:B------:R-:W-:-:S03]  /*0140*/  LEA.HI.SX32 R7, R7, R8, 0x17 ;  /* 0x0000000807077211 */ /* 0x000fc600078fbaff */
[----:B------:R-:W-:-:S05]  /*0150*/  IMAD.HI R5, R17, 0x2e8ba2e9, RZ ;  /* 0x2e8ba2e911057827 */ /* 0x000fca00078e02ff */
[----:B------:R-:W-:-:S04]  /*0160*/  SHF.R.U32.HI R6, RZ, 0x1f, R5 ;  /* 0x0000001fff067819 */ /* 0x000fc80000011605 */
[----:B------:R-:W-:Y:S02]  /*0170*/  LEA.HI.SX32 R6, R5, R6, 0x19 ;  /* 0x0000000605067211 */ /* 0x000fe400078fcaff */
[----:B------:R-:W-:-:S03]  /*0180*/  LOP3.LUT R5, R4, 0xfffffffc, RZ, 0xc0, !PT ;  /* 0xfffffffc04057812 */ /* 0x000fc600078ec0ff */
[----:B------:R-:W-:Y:S02]  /*0190*/  IMAD R17, R6, -0x2c0, R17 ;  /* 0xfffffd4006117824 */ /* 0x000fe400078e0211 */
[----:B------:R-:W-:Y:S02]  /*01a0*/  IMAD.IADD R4, R0, 0x1, -R5 ;  /* 0x0000000100047824 */ /* 0x000fe400078e0a05 */
[C---:B------:R-:W-:Y:S01]  /*01b0*/  IMAD.SHL.U32 R6, R17.reuse, 0x4, RZ ;  /* 0x0000000411067824 */ /* 0x040fe200078e00ff */
[----:B------:R-:W-:Y:S01]  /*01c0*/  LOP3.LUT R8, R17, 0xffffffe0, RZ, 0xc0, !PT ;  /* 0xffffffe011087812 */ /* 0x000fe200078ec0ff */
[----:B------:R-:W-:-:S03]  /*01d0*/  IMAD R5, R7, 0x80, R4 ;  /* 0x0000008007057824 */ /* 0x000fc600078e0204 */
[----:B------:R-:W-:Y:S02]  /*01e0*/  ISETP.NE.AND P4, PT, R8, 0x280, PT ;  /* 0x000002800800780c */ /* 0x000fe40003f85270 */
[----:B------:R-:W-:Y:S02]  /*01f0*/  SHF.R.S32.HI R9, RZ, 0x1f, R5 ;  /* 0x0000001fff097819 */ /* 0x000fe40000011405 */
[----:B------:R-:W-:Y:S01]  /*0200*/  IADD3 R20, P1, R6, R5, RZ ;  /* 0x0000000506147210 */ /* 0x000fe20007f3e0ff */
[----:B-1----:R-:W-:-:S03]  /*0210*/  IMAD.WIDE R4, R17, 0x4, R2 ;  /* 0x0000000411047825 */ /* 0x002fc600078e0202 */
[----:B------:R-:W-:Y:S02]  /*0220*/  LEA.HI.X.SX32 R9, R6, R9, 0x1, P1 ;  /* 0x0000000906097211 */ /* 0x000fe400008f0eff */
[----:B------:R-:W2:Y:S04]  /*0230*/  @!P0 LDG.E.EL R14, desc[UR4][R4.64] ;  /* 0x00000004040e8981 */ /* 0x000ea8000c2e1900 */
[----:B------:R1:W2:Y:S01]  /*0240*/  @!P0 LDG.E.EL R15, desc[UR4][R4.64] ;  /* 0x00000004040f8981 */ /* 0x0002a2000c2e1900 */
[C---:B------:R-:W-:Y:S01]  /*0250*/  SHF.L.U64.HI R6, R20.reuse, 0x2, R9 ;  /* 0x0000000214067819 */ /* 0x040fe20000010209 */
[----:B------:R-:W-:Y:S01]  /*0260*/  IMAD.SHL.U32 R20, R20, 0x4, RZ ;  /* 0x0000000414147824 */ /* 0x000fe200078e00ff */
[----:B------:R-:W-:Y:S02]  /*0270*/  ISETP.LT.AND P3, PT, R0, 0x2c00, !P4 ;  /* 0x00002c000000780c */ /* 0x000fe40006761270 */
[----:B------:R-:W-:-:S02]  /*0280*/  CS2R R2, SRZ ;  /* 0x0000000000027805 */ /* 0x000fc4000001ff00 */
[----:B------:R-:W-:Y:S01]  /*0290*/  ISETP.GT.AND P5, PT, R17, 0x29f, !P0 ;  /* 0x0000029f1100780c */ /* 0x000fe200047a4270 */
[----:B------:R-:W5:Y:S01]  /*02a0*/  LDC.64 R8, c[0x0][0x238] ;  /* 0x00008e00ff087b82 */ /* 0x000f620000000a00 */
[----:B------:R-:W-:Y:S02]  /*02b0*/  IADD3 R10, P1, R20, UR6, RZ ;  /* 0x00000006140a7c10 */ /* 0x000fe4000ff3e0ff */
[----:B------:R-:W-:Y:S02]  /*02c0*/  IADD3 R20, P2, R20, UR8, RZ ;  /* 0x0000000814147c10 */ /* 0x000fe4000ff5e0ff */
[----:B-1----:R-:W-:Y:S02]  /*02d0*/  CS2R R4, SRZ ;  /* 0x0000000000047805 */ /* 0x002fe4000001ff00 */
[----:B------:R-:W-:Y:S02]  /*02e0*/  IADD3.X R11, R6, UR7, RZ, P1, !PT ;  /* 0x00000007060b7c10 */ /* 0x000fe40008ffe4ff */
[----:B------:R-:W-:-:S03]  /*02f0*/  IADD3.X R21, R6, UR9, RZ, P2, !PT ;  /* 0x0000000906157c10 */ /* 0x000fc600097fe4ff */
[----:B------:R1:W2:Y:S04]  /*0300*/  @P3 LDG.E.64 R2, desc[UR4][R10.64+-0x2800] ;  /* 0xffd800040a023981 */ /* 0x0002a8000c1e1b00 */
[----:B------:R1:W2:Y:S01]  /*0310*/  @P5 LDG.E.64 R4, desc[UR4][R20.64+-0x2a00] ;  /* 0xffd6000414045981 */ /* 0x0002a2000c1e1b00 */
[----:B------:R-:W-:Y:S01]  /*0320*/  ISETP.GE.AND P1, PT, R17, 0x280, PT ;  /* 0x000002801100780c */ /* 0x000fe20003f26270 */
[----:B------:R-:W-:-:S03]  /*0330*/  IMAD R6, R7, -0xb00, R0 ;  /* 0xfffff50007067824 */ /* 0x000fc600078e0200 */
[----:B------:R-:W-:Y:S01]  /*0340*/  ISETP.LT.AND P2, PT, R0, 0x2c00, !P1 ;  /* 0x00002c000000780c */ /* 0x000fe20004f41270 */
[----:B------:R-:W-:-:S04]  /*0350*/  IMAD R7, R7, 0xa00, R6 ;  /* 0x00000a0007077824 */ /* 0x000fc800078e0206 */
[----:B---3--:R-:W-:Y:S01]  /*0360*/  IMAD.WIDE R22, R7, 0x4, R22 ;  /* 0x0000000407167825 */ /* 0x008fe200078e0216 */
[----:B------:R-:W-:Y:S02]  /*0370*/  CS2R R6, SRZ ;  /* 0x0000000000067805 */ /* 0x000fe4000001ff00 */
[----:B-1----:R-:W-:Y:S01]  /*0380*/  CS2R R10, SRZ ;  /* 0x00000000000a7805 */ /* 0x002fe2000001ff00 */
[----:B----4-:R-:W-:-:S04]  /*0390*/  IMAD.WIDE R18, R17, 0x4, R18 ;  /* 0x0000000411127825 */ /* 0x010fc800078e0212 */
[----:B------:R-:W3:Y:S01]  /*03a0*/  @P2 LDG.E.64 R6, desc[UR4][R22.64] ;  /* 0x0000000416062981 */ /* 0x000ee2000c1e1b00 */
[----:B0----5:R-:W-:-:S03]  /*03b0*/  IMAD.WIDE R8, R17, 0x4, R8 ;  /* 0x0000000411087825 */ /* 0x021fc600078e0208 */
[----:B------:R-:W4:Y:S01]  /*03c0*/  @!P0 LDG.E.EL R11, desc[UR4][R18.64] ;  /* 0x00000004120b8981 */ /* 0x000f22000c2e1900 */
[----:B------:R-:W-:Y:S01]  /*03d0*/  IMAD.WIDE R20, R17, 0x4, R12 ;  /* 0x0000000411147825 */ /* 0x000fe200078e020c */
[----:B------:R-:W-:Y:S02]  /*03e0*/  CS2R R12, SRZ ;  /* 0x00000000000c7805 */ /* 0x000fe4000001ff00 */
[----:B------:R-:W5:Y:S01]  /*03f0*/  @!P0 LDG.E.EL R10, desc[UR4][R18.64] ;  /* 0x00000004120a8981 */ /* 0x000f62000c2e1900 */
[----:B------:R-:W-:-:S03]  /*0400*/  CS2R R16, SRZ ;  /* 0x0000000000107805 */ /* 0x000fc6000001ff00 */
[----:B------:R-:W5:Y:S04]  /*0410*/  @!P0 LDG.E.EL R12, desc[UR4][R8.64] ;  /* 0x00000004080c8981 */ /* 0x000f68000c2e1900 */
[----:B------:R0:W5:Y:S04]  /*0420*/  @!P0 LDG.E.EL R13, desc[UR4][R8.64] ;  /* 0x00000004080d8981 */ /* 0x000168000c2e1900 */
[----:B------:R-:W5:Y:S04]  /*0430*/  @!P0 LDG.E.EL R17, desc[UR4][R20.64] ;  /* 0x0000000414118981 */ /* 0x000f68000c2e1900 */
[----:B------:R3:W5:Y:S01]  /*0440*/  @!P0 LDG.E.EL R16, desc[UR4][R20.64] ;  /* 0x0000000414108981 */ /* 0x000762000c2e1900 */
[----:B0-----:R-:W-:-:S02]  /*0450*/  IMAD.MOV.U32 R8, RZ, RZ, 0x3e800000 ;  /* 0x3e800000ff087424 */ /* 0x001fc400078e00ff */
[----:B--2---:R-:W-:Y:S01]  /*0460*/  FADD R18, R14, 9.9999997473787516356e-06 ;  /* 0x3727c5ac0e127421 */ /* 0x004fe20000000000 */
[----:B------:R-:W-:-:S05]  /*0470*/  FADD R19, R15, 9.9999997473787516356e-06 ;  /* 0x3727c5ac0f137421 */ /* 0x000fca0000000000 */
[----:B------:R-:W0:Y:S08]  /*0480*/  MUFU.SQRT R18, R18 ;  /* 0x0000001200127308 */ /* 0x000e300000002000 */
[----:B------:R-:W1:Y:S01]  /*0490*/  MUFU.SQRT R19, R19 ;  /* 0x0000001300137308 */ /* 0x000e620000002000 */
[----:B------:R-:W-:Y:S02]  /*04a0*/  SEL R15, R3, RZ, P3 ;  /* 0x000000ff030f7207 */ /* 0x000fe40001800000 */
[----:B------:R-:W-:-:S02]  /*04b0*/  SEL R14, R2, RZ, P3 ;  /* 0x000000ff020e7207 */ /* 0x000fc40001800000 */
[----:B------:R-:W-:Y:S01]  /*04c0*/  @P4 SEL R15, R5, RZ, P5 ;  /* 0x000000ff050f4207 */ /* 0x000fe20002800000 */
[----:B------:R-:W2:Y:S01]  /*04d0*/  LDC.64 R2, c[0x0][0x248] ;  /* 0x00009200ff027b82 */ /* 0x000ea20000000a00 */
[----:B------:R-:W-:Y:S02]  /*04e0*/  @P4 SEL R14, R4, RZ, P5 ;  /* 0x000000ff040e4207 */ /* 0x000fe40002800000 */
[C---:B0-----:R-:W-:Y:S02]  /*04f0*/  FSETP.GT.AND P3, PT, R18.reuse, 8.50705917302346158658e+37, PT ;  /* 0x7e8000001200780b */ /* 0x041fe40003f64000 */
[C---:B-1----:R-:W-:Y:S02]  /*0500*/  FSETP.GT.AND P4, PT, R19.reuse, 8.50705917302346158658e+37, PT ;  /* 0x7e8000001300780b */ /* 0x042fe40003f84000 */
[----:B------:R-:W-:Y:S01]  /*0510*/  FSETP.GEU.AND P5, PT, R18, 1.175494350822287508e-38, PT ;  /* 0x008000001200780b */ /* 0x000fe20003fae000 */
[----:B------:R-:W0:Y:S01]  /*0520*/  LDC.64 R4, c[0x0][0x250] ;  /* 0x00009400ff047b82 */ /* 0x000e220000000a00 */
[----:B------:R-:W-:-:S02]  /*0530*/  FSETP.GEU.AND P6, PT, R19, 1.175494350822287508e-38, PT ;  /* 0x008000001300780b */ /* 0x000fc40003fce000 */
[C---:B------:R-:W-:Y:S02]  /*0540*/  FSEL R9, R8.reuse, 1, P3 ;  /* 0x3f80000008097808 */ /* 0x040fe40001800000 */
[----:B------:R-:W-:-:S03]  /*0550*/  FSEL R8, R8, 1, P4 ;  /* 0x3f80000008087808 */ /* 0x000fc60002000000 */
[----:B------:R-:W-:Y:S01]  /*0560*/  @P3 FMUL R18, R18, 0.25 ;  /* 0x3e80000012123820 */ /* 0x000fe20000400000 */
[----:B---3--:R-:W-:Y:S01]  /*0570*/  SEL R21, R6, RZ, P2 ;  /* 0x000000ff06157207 */ /* 0x008fe20001000000 */
[----:B------:R-:W-:Y:S01]  /*0580*/  @P4 FMUL R19, R19, 0.25 ;  /* 0x3e80000013134820 */ /* 0x000fe20000400000 */
[----:B------:R-:W-:Y:S01]  /*0590*/  SEL R20, R7, RZ, P2 ;  /* 0x000000ff07147207 */ /* 0x000fe20001000000 */
[----:B------:R-:W-:Y:S01]  /*05a0*/  @!P5 FMUL R18, R18, 16777216 ;  /* 0x4b8000001212d820 */ /* 0x000fe20000400000 */
[----:B------:R-:W-:Y:S01]  /*05b0*/  SEL R6, R21, R14, !P1 ;  /* 0x0000000e15067207 */ /* 0x000fe20004800000 */
[----:B------:R-:W-:Y:S01]  /*05c0*/  @!P6 FMUL R19, R19, 16777216 ;  /* 0x4b8000001313e820 */ /* 0x000fe20000400000 */
[----:B------:R-:W-:Y:S01]  /*05d0*/  SEL R7, R20, R15, !P1 ;  /* 0x0000000f14077207 */ /* 0x000fe20004800000 */
[----:B------:R-:W-:Y:S01]  /*05e0*/  @!P5 FMUL R9, R9, 16777216 ;  /* 0x4b8000000909d820 */ /* 0x000fe20000400000 */
[----:B------:R-:W-:Y:S01]  /*05f0*/  @!P6 FMUL R8, R8, 16777216 ;  /* 0x4b8000000808e820 */ /* 0x000fe20000400000 */
[----:B------:R-:W1:Y:S01]  /*0600*/  MUFU.RCP R18, R18 ;  /* 0x0000001200127308 */ /* 0x000e620000001000 */
[----:B----4-:R-:W-:Y:S01]  /*0610*/  FADD R11, R6, -R11 ;  /* 0x8000000b060b7221 */ /* 0x010fe20000000000 */
[----:B-----5:R-:W-:Y:S01]  /*0620*/  FADD R10, R7, -R10 ;  /* 0x8000000a070a7221 */ /* 0x020fe20000000000 */
[----:B--2---:R-:W-:-:S04]  /*0630*/  IMAD.WIDE R2, R0, 0x4, R2 ;  /* 0x0000000400027825 */ /* 0x004fc800078e0202 */
[----:B0-----:R-:W-:Y:S01]  /*0640*/  IMAD.WIDE R4, R0, 0x4, R4 ;  /* 0x0000000400047825 */ /* 0x001fe200078e0204 */
[----:B------:R-:W0:Y:S01]  /*0650*/  MUFU.RCP R19, R19 ;  /* 0x0000001300137308 */ /* 0x000e220000001000 */
[----:B------:R2:W-:Y:S02]  /*0660*/  @!P0 STG.E.64 desc[UR4][R2.64], R6 ;  /* 0x0000000602008986 */ /* 0x0005e4000c101b04 */
[----:B-1----:R-:W-:-:S04]  /*0670*/  FMUL R18, R18, R9 ;  /* 0x0000000912127220 */ /* 0x002fc80000400000 */
[----:B------:R-:W-:Y:S01]  /*0680*/  FMUL R18, R11, R18 ;  /* 0x000000120b127220 */ /* 0x000fe20000400000 */
[----:B0-----:R-:W-:-:S03]  /*0690*/  FMUL R19, R19, R8 ;  /* 0x0000000813137220 */ /* 0x001fc60000400000 */
[----:B------:R-:W-:Y:S01]  /*06a0*/  FFMA R12, R18, R12, R17 ;  /* 0x0000000c120c7223 */ /* 0x000fe20000000011 */
[----:B------:R-:W-:-:S04]  /*06b0*/  FMUL R19, R10, R19 ;  /* 0x000000130a137220 */ /* 0x000fc80000400000 */
[----:B------:R-:W-:Y:S01]  /*06c0*/  FSETP.GEU.AND P1, PT, R12, RZ, PT ;  /* 0x000000ff0c00720b */ /* 0x000fe20003f2e000 */
[----:B------:R-:W-:-:S03]  /*06d0*/  FFMA R13, R19, R13, R16 ;  /* 0x0000000d130d7223 */ /* 0x000fc60000000010 */
[----:B------:R-:W-:Y:S02]  /*06e0*/  FSEL R12, R12, RZ, P1 ;  /* 0x000000ff0c0c7208 */ /* 0x000fe40000800000 */
[----:B------:R-:W-:-:S04]  /*06f0*/  FSETP.GEU.AND P2, PT, R13, RZ, PT ;  /* 0x000000ff0d00720b */ /* 0x000fc80003f4e000 */
[----:B------:R-:W-:Y:S01]  /*0700*/  FSEL R13, R13, RZ, P2 ;  /* 0x000000ff0d0d7208 */ /* 0x000fe20001000000 */
[----:B--2---:R-:W-:Y:S08]  /*0710*/  @P0 EXIT ;  /* 0x000000000000094d */ /* 0x004ff00003800000 */
[----:B------:R-:W-:Y:S01]  /*0720*/  STG.E.64 desc[UR4][R4.64], R12 ;  /* 0x0000000c04007986 */ /* 0x000fe2000c101b04 */
[----:B------:R-:W-:Y:S05]  /*0730*/  EXIT ;  /* 0x000000000000794d */ /* 0x000fea0003800000 */
.L_x_0:
[----:B------:R-:W-:-:S00]  /*0740*/  BRA `(.L_x_0) ;  /* 0xfffffffc00fc7947 */ /* 0x000fc0000383ffff */
[----:B------:R-:W-:-:S00]  /*0750*/  NOP ;  /* 0x0000000000007918 */ /* 0x000fc00000000000 */
        /* <DEDUP_REMOVED lines=10> */
.L_x_1:


//--------------------- .nv.global.init           --------------------------
	.section	.nv.global.init,"aw",@progbits
.nv.global.init:
	.type		_$_str,@object
	.size		_$_str,(_$_str_$_2 - _$_str)
_$_str:
        /*0000*/ 	.byte	0x5f, 0x5f, 0x43, 0x55, 0x44, 0x41, 0x5f, 0x46, 0x54, 0x5a, 0x00
	.type		_$_str_$_2,@object
	.size		_$_str_$_2,(.L_1 - _$_str_$_2)
_$_str_$_2:
        /*000b*/ 	.byte	0x5f, 0x5f, 0x43, 0x55, 0x44, 0x41, 0x5f, 0x50, 0x52, 0x45, 0x43, 0x5f, 0x53, 0x51, 0x52, 0x54
        /*001b*/ 	.byte	0x00
.L_1:


//--------------------- .nv.constant0.triton_poi_fused__native_batch_norm_legit_no_training_cat_relu_91 --------------------------
	.section	.nv.constant0.triton_poi_fused__native_batch_norm_legit_no_training_cat_relu_91,"a",@progbits
	.sectionflags	@""
	.align	4
.nv.constant0.triton_poi_fused__native_batch_norm_legit_no_training_cat_relu_91:
	.zero		604
